//
// Generated by NVIDIA NVVM Compiler
//
// Compiler Build ID: CL-36424714
// Cuda compilation tools, release 13.0, V13.0.88
// Based on NVVM 20.0.0
//

.version 9.0
.target sm_100
.address_size 64

	// .globl	_Z18kernel_matrix_multPfS_S_i

.visible .entry _Z18kernel_matrix_multPfS_S_i(
	.param .u64 .ptr .align 1 _Z18kernel_matrix_multPfS_S_i_param_0,
	.param .u64 .ptr .align 1 _Z18kernel_matrix_multPfS_S_i_param_1,
	.param .u64 .ptr .align 1 _Z18kernel_matrix_multPfS_S_i_param_2,
	.param .u32 _Z18kernel_matrix_multPfS_S_i_param_3
)
{
	.reg .pred 	%p<10>;
	.reg .b32 	%r<40>;
	.reg .b32 	%f<67>;
	.reg .b64 	%rd<67>;

	ld.param.u64 	%rd14, [_Z18kernel_matrix_multPfS_S_i_param_1];
	ld.param.u64 	%rd15, [_Z18kernel_matrix_multPfS_S_i_param_2];
	ld.param.u32 	%r18, [_Z18kernel_matrix_multPfS_S_i_param_3];
	cvta.to.global.u64 	%rd1, %rd15;
	cvta.to.global.u64 	%rd2, %rd14;
	mov.u32 	%r19, %ctaid.y;
	mov.u32 	%r20, %ntid.y;
	mov.u32 	%r21, %tid.y;
	mad.lo.s32 	%r1, %r19, %r20, %r21;
	mov.u32 	%r22, %ctaid.x;
	mov.u32 	%r23, %ntid.x;
	mov.u32 	%r24, %tid.x;
	mad.lo.s32 	%r2, %r22, %r23, %r24;
	max.s32 	%r25, %r1, %r2;
	setp.ge.s32 	%p1, %r25, %r18;
	@%p1 bra 	$L__BB0_13;
	mul.lo.s32 	%r3, %r18, %r1;
	and.b32  	%r4, %r18, 7;
	setp.lt.u32 	%p2, %r18, 8;
	mov.f32 	%f66, 0f00000000;
	mov.b32 	%r38, 0;
	@%p2 bra 	$L__BB0_4;
	and.b32  	%r38, %r18, 2147483640;
	neg.s32 	%r36, %r38;
	mul.wide.s32 	%rd16, %r18, 4;
	add.s64 	%rd3, %rd1, %rd16;
	shl.b32 	%r7, %r18, 3;
	mul.wide.s32 	%rd17, %r18, 8;
	add.s64 	%rd4, %rd1, %rd17;
	mul.wide.s32 	%rd18, %r18, 12;
	add.s64 	%rd5, %rd1, %rd18;
	mul.wide.s32 	%rd19, %r18, 16;
	add.s64 	%rd6, %rd1, %rd19;
	mul.wide.s32 	%rd20, %r18, 20;
	add.s64 	%rd7, %rd1, %rd20;
	mul.wide.s32 	%rd21, %r18, 24;
	add.s64 	%rd8, %rd1, %rd21;
	mul.wide.s32 	%rd22, %r18, 28;
	add.s64 	%rd9, %rd1, %rd22;
	mul.wide.u32 	%rd23, %r3, 4;
	add.s64 	%rd24, %rd23, %rd2;
	add.s64 	%rd66, %rd24, 16;
	mov.f32 	%f66, 0f00000000;
	mov.u32 	%r35, %r2;
$L__BB0_3:
	.pragma "nounroll";
	mul.wide.s32 	%rd25, %r35, 4;
	add.s64 	%rd26, %rd3, %rd25;
	add.s64 	%rd27, %rd4, %rd25;
	add.s64 	%rd28, %rd5, %rd25;
	add.s64 	%rd29, %rd6, %rd25;
	add.s64 	%rd30, %rd7, %rd25;
	add.s64 	%rd31, %rd8, %rd25;
	add.s64 	%rd32, %rd9, %rd25;
	add.s64 	%rd33, %rd1, %rd25;
	ld.global.f32 	%f16, [%rd66+-16];
	ld.global.f32 	%f17, [%rd33];
	fma.rn.f32 	%f18, %f16, %f17, %f66;
	ld.global.f32 	%f19, [%rd66+-12];
	ld.global.f32 	%f20, [%rd26];
	fma.rn.f32 	%f21, %f19, %f20, %f18;
	ld.global.f32 	%f22, [%rd66+-8];
	ld.global.f32 	%f23, [%rd27];
	fma.rn.f32 	%f24, %f22, %f23, %f21;
	ld.global.f32 	%f25, [%rd66+-4];
	ld.global.f32 	%f26, [%rd28];
	fma.rn.f32 	%f27, %f25, %f26, %f24;
	ld.global.f32 	%f28, [%rd66];
	ld.global.f32 	%f29, [%rd29];
	fma.rn.f32 	%f30, %f28, %f29, %f27;
	ld.global.f32 	%f31, [%rd66+4];
	ld.global.f32 	%f32, [%rd30];
	fma.rn.f32 	%f33, %f31, %f32, %f30;
	ld.global.f32 	%f34, [%rd66+8];
	ld.global.f32 	%f35, [%rd31];
	fma.rn.f32 	%f36, %f34, %f35, %f33;
	ld.global.f32 	%f37, [%rd66+12];
	ld.global.f32 	%f38, [%rd32];
	fma.rn.f32 	%f66, %f37, %f38, %f36;
	add.s32 	%r36, %r36, 8;
	add.s32 	%r35, %r35, %r7;
	add.s64 	%rd66, %rd66, 32;
	setp.ne.s32 	%p3, %r36, 0;
	@%p3 bra 	$L__BB0_3;
$L__BB0_4:
	setp.eq.s32 	%p4, %r4, 0;
	@%p4 bra 	$L__BB0_12;
	and.b32  	%r13, %r18, 3;
	setp.lt.u32 	%p5, %r4, 4;
	@%p5 bra 	$L__BB0_7;
	add.s32 	%r27, %r38, %r3;
	mul.wide.u32 	%rd34, %r27, 4;
	add.s64 	%rd35, %rd2, %rd34;
	ld.global.f32 	%f40, [%rd35];
	mad.lo.s32 	%r28, %r38, %r18, %r2;
	mul.wide.s32 	%rd36, %r28, 4;
	add.s64 	%rd37, %rd1, %rd36;
	ld.global.f32 	%f41, [%rd37];
	fma.rn.f32 	%f42, %f40, %f41, %f66;
	cvt.u64.u32 	%rd38, %r3;
	cvt.u64.u32 	%rd39, %r38;
	add.s64 	%rd40, %rd39, %rd38;
	shl.b64 	%rd41, %rd40, 2;
	add.s64 	%rd42, %rd2, %rd41;
	ld.global.f32 	%f43, [%rd42+4];
	mul.wide.s32 	%rd43, %r18, 4;
	add.s64 	%rd44, %rd37, %rd43;
	ld.global.f32 	%f44, [%rd44];
	fma.rn.f32 	%f45, %f43, %f44, %f42;
	ld.global.f32 	%f46, [%rd42+8];
	add.s64 	%rd45, %rd44, %rd43;
	ld.global.f32 	%f47, [%rd45];
	fma.rn.f32 	%f48, %f46, %f47, %f45;
	ld.global.f32 	%f49, [%rd42+12];
	add.s64 	%rd46, %rd45, %rd43;
	ld.global.f32 	%f50, [%rd46];
	fma.rn.f32 	%f66, %f49, %f50, %f48;
	add.s32 	%r38, %r38, 4;
$L__BB0_7:
	setp.eq.s32 	%p6, %r13, 0;
	@%p6 bra 	$L__BB0_12;
	setp.eq.s32 	%p7, %r13, 1;
	@%p7 bra 	$L__BB0_10;
	add.s32 	%r29, %r38, %r3;
	mul.wide.u32 	%rd47, %r29, 4;
	add.s64 	%rd48, %rd2, %rd47;
	ld.global.f32 	%f52, [%rd48];
	mad.lo.s32 	%r30, %r38, %r18, %r2;
	mul.wide.s32 	%rd49, %r30, 4;
	add.s64 	%rd50, %rd1, %rd49;
	ld.global.f32 	%f53, [%rd50];
	fma.rn.f32 	%f54, %f52, %f53, %f66;
	cvt.u64.u32 	%rd51, %r3;
	cvt.u64.u32 	%rd52, %r38;
	add.s64 	%rd53, %rd52, %rd51;
	shl.b64 	%rd54, %rd53, 2;
	add.s64 	%rd55, %rd2, %rd54;
	ld.global.f32 	%f55, [%rd55+4];
	mul.wide.s32 	%rd56, %r18, 4;
	add.s64 	%rd57, %rd50, %rd56;
	ld.global.f32 	%f56, [%rd57];
	fma.rn.f32 	%f66, %f55, %f56, %f54;
	add.s32 	%r38, %r38, 2;
$L__BB0_10:
	and.b32  	%r31, %r18, 1;
	setp.eq.b32 	%p8, %r31, 1;
	not.pred 	%p9, %p8;
	@%p9 bra 	$L__BB0_12;
	add.s32 	%r32, %r38, %r3;
	mul.wide.u32 	%rd58, %r32, 4;
	add.s64 	%rd59, %rd2, %rd58;
	ld.global.f32 	%f57, [%rd59];
	mad.lo.s32 	%r33, %r38, %r18, %r2;
	mul.wide.s32 	%rd60, %r33, 4;
	add.s64 	%rd61, %rd1, %rd60;
	ld.global.f32 	%f58, [%rd61];
	fma.rn.f32 	%f66, %f57, %f58, %f66;
$L__BB0_12:
	ld.param.u64 	%rd65, [_Z18kernel_matrix_multPfS_S_i_param_0];
	add.s32 	%r34, %r3, %r2;
	cvta.to.global.u64 	%rd62, %rd65;
	mul.wide.s32 	%rd63, %r34, 4;
	add.s64 	%rd64, %rd62, %rd63;
	st.global.f32 	[%rd64], %f66;
$L__BB0_13:
	ret;

}


// ===== COMPILED SASS (sm_100) =====

	.target	sm_100

	.elftype	@"ET_EXEC"


//--------------------- .note.nv.tkinfo           --------------------------
	.section	.note.nv.tkinfo,"",@"SHT_NOTE"
	.sectionflags	@"SHF_NOTE_NV_TKINFO"
	.tkinfo
        /*0018*/ 	.word	0x00000002
        /*0030*/ 	.string	""
        /*0030*/ 	.string	"ptxas"
        /*0030*/ 	.string	"Cuda compilation tools, release 13.0, V13.0.88"
        /*0030*/ 	.string	"Build cuda_13.0.r13.0/compiler.36424714_0"
        /*0030*/ 	.string	"-arch sm_100 -m 64 "



//--------------------- .note.nv.cuinfo           --------------------------
	.section	.note.nv.cuinfo,"",@"SHT_NOTE"
	.sectionflags	@"SHF_NOTE_NV_CUINFO"
        /*0018*/ 	.short	0x0002
        /*001a*/ 	.short	0x0064
        /*001c*/ 	.short	0x0082
	.zero		2


//--------------------- .nv.info                  --------------------------
	.section	.nv.info,"",@"SHT_CUDA_INFO"
	.align	4


	//----- nvinfo : EIATTR_REGCOUNT
	.align		4
        /*0000*/ 	.byte	0x04, 0x2f
        /*0002*/ 	.short	(.L_1 - .L_0)
	.align		4
.L_0:
        /*0004*/ 	.word	index@(_Z18kernel_matrix_multPfS_S_i)
        /*0008*/ 	.word	0x0000001e


	//----- nvinfo : EIATTR_FRAME_SIZE
	.align		4
.L_1:
        /*000c*/ 	.byte	0x04, 0x11
        /*000e*/ 	.short	(.L_3 - .L_2)
	.align		4
.L_2:
        /*0010*/ 	.word	index@(_Z18kernel_matrix_multPfS_S_i)
        /*0014*/ 	.word	0x00000000


	//----- nvinfo : EIATTR_MIN_STACK_SIZE
	.align		4
.L_3:
        /*0018*/ 	.byte	0x04, 0x12
        /*001a*/ 	.short	(.L_5 - .L_4)
	.align		4
.L_4:
        /*001c*/ 	.word	index@(_Z18kernel_matrix_multPfS_S_i)
        /*0020*/ 	.word	0x00000000
.L_5:


//--------------------- .nv.compat                --------------------------
	.section	.nv.compat,"",@"SHT_CUDA_COMPAT_INFO"
	.align	4
        /*0000*/ 	.byte	0x02, 0x09, 0x00, 0x00, 0x02, 0x02, 0x01, 0x00, 0x02, 0x05, 0x05, 0x00, 0x03, 0x07, 0x01, 0x01
        /*0010*/ 	.byte	0x02, 0x03, 0x00, 0x00, 0x02, 0x06, 0x01, 0x00, 0x04, 0x0b, 0x08, 0x00, 0x09, 0x00, 0x00, 0x00
        /*0020*/ 	.byte	0x00, 0x00, 0x00, 0x00


//--------------------- .nv.info._Z18kernel_matrix_multPfS_S_i --------------------------
	.section	.nv.info._Z18kernel_matrix_multPfS_S_i,"",@"SHT_CUDA_INFO"
	.sectionflags	@""
	.align	4


	//----- nvinfo : EIATTR_CUDA_API_VERSION
	.align		4
        /*0000*/ 	.byte	0x04, 0x37
        /*0002*/ 	.short	(.L_7 - .L_6)
.L_6:
        /*0004*/ 	.word	0x00000082


	//----- nvinfo : EIATTR_KPARAM_INFO
	.align		4
.L_7:
        /*0008*/ 	.byte	0x04, 0x17
        /*000a*/ 	.short	(.L_9 - .L_8)
.L_8:
        /*000c*/ 	.word	0x00000000
        /*0010*/ 	.short	0x0003
        /*0012*/ 	.short	0x0018
        /*0014*/ 	.byte	0x00, 0xf0, 0x11, 0x00


	//----- nvinfo : EIATTR_KPARAM_INFO
	.align		4
.L_9:
        /*0018*/ 	.byte	0x04, 0x17
        /*001a*/ 	.short	(.L_11 - .L_10)
.L_10:
        /*001c*/ 	.word	0x00000000
        /*0020*/ 	.short	0x0002
        /*0022*/ 	.short	0x0010
        /*0024*/ 	.byte	0x00, 0xf5, 0x21, 0x00


	//----- nvinfo : EIATTR_KPARAM_INFO
	.align		4
.L_11:
        /*0028*/ 	.byte	0x04, 0x17
        /*002a*/ 	.short	(.L_13 - .L_12)
.L_12:
        /*002c*/ 	.word	0x00000000
        /*0030*/ 	.short	0x0001
        /*0032*/ 	.short	0x0008
        /*0034*/ 	.byte	0x00, 0xf5, 0x21, 0x00


	//----- nvinfo : EIATTR_KPARAM_INFO
	.align		4
.L_13:
        /*0038*/ 	.byte	0x04, 0x17
        /*003a*/ 	.short	(.L_15 - .L_14)
.L_14:
        /*003c*/ 	.word	0x00000000
        /*0040*/ 	.short	0x0000
        /*0042*/ 	.short	0x0000
        /*0044*/ 	.byte	0x00, 0xf5, 0x21, 0x00


	//----- nvinfo : EIATTR_SPARSE_MMA_MASK
	.align		4
.L_15:
        /*0048*/ 	.byte	0x03, 0x50
        /*004a*/ 	.short	0x0000


	//----- nvinfo : EIATTR_MAXREG_COUNT
	.align		4
        /*004c*/ 	.byte	0x03, 0x1b
        /*004e*/ 	.short	0x00ff


	//----- nvinfo : EIATTR_MERCURY_ISA_VERSION
	.align		4
        /*0050*/ 	.byte	0x03, 0x5f
        /*0052*/ 	.short	0x0101


	//----- nvinfo : EIATTR_VRC_CTA_INIT_COUNT
	.align		4
        /*0054*/ 	.byte	0x02, 0x4a
	.zero		1
	.zero		1


	//----- nvinfo : EIATTR_EXIT_INSTR_OFFSETS
	.align		4
        /*0058*/ 	.byte	0x04, 0x1c
        /*005a*/ 	.short	(.L_17 - .L_16)


	//   ....[0]....
.L_16:
        /*005c*/ 	.word	0x000000c0


	//   ....[1]....
        /*0060*/ 	.word	0x00000aa0


	//----- nvinfo : EIATTR_CBANK_PARAM_SIZE
	.align		4
.L_17:
        /*0064*/ 	.byte	0x03, 0x19
        /*0066*/ 	.short	0x001c


	//----- nvinfo : EIATTR_PARAM_CBANK
	.align		4
        /*0068*/ 	.byte	0x04, 0x0a
        /*006a*/ 	.short	(.L_19 - .L_18)
	.align		4
.L_18:
        /*006c*/ 	.word	index@(.nv.constant0._Z18kernel_matrix_multPfS_S_i)
        /*0070*/ 	.short	0x0380
        /*0072*/ 	.short	0x001c


	//----- nvinfo : EIATTR_SW_WAR
	.align		4
.L_19:
        /*0074*/ 	.byte	0x04, 0x36
        /*0076*/ 	.short	(.L_21 - .L_20)
.L_20:
        /*0078*/ 	.word	0x00000008
.L_21:


//--------------------- .nv.callgraph             --------------------------
	.section	.nv.callgraph,"",@"SHT_CUDA_CALLGRAPH"
	.align	4
	.sectionentsize	8
	.align		4
        /*0000*/ 	.word	0x00000000
	.align		4
        /*0004*/ 	.word	0xffffffff
	.align		4
        /*0008*/ 	.word	0x00000000
	.align		4
        /*000c*/ 	.word	0xfffffffe
	.align		4
        /*0010*/ 	.word	0x00000000
	.align		4
        /*0014*/ 	.word	0xfffffffd
	.align		4
        /*0018*/ 	.word	0x00000000
	.align		4
        /*001c*/ 	.word	0xfffffffc


//--------------------- .text._Z18kernel_matrix_multPfS_S_i --------------------------
	.section	.text._Z18kernel_matrix_multPfS_S_i,"ax",@progbits
	.align	128
        .global         _Z18kernel_matrix_multPfS_S_i
        .type           _Z18kernel_matrix_multPfS_S_i,@function
        .size           _Z18kernel_matrix_multPfS_S_i,(.L_x_5 - _Z18kernel_matrix_multPfS_S_i)
        .other          _Z18kernel_matrix_multPfS_S_i,@"STO_CUDA_ENTRY STV_DEFAULT"
_Z18kernel_matrix_multPfS_S_i:
.text._Z18kernel_matrix_multPfS_S_i:
[----:B------:R-:W-:Y:S01]  /*0000*/  LDC R1, c[0x0][0x37c] ;  /* 0x0000df00ff017b82 */ /* 0x000fe20000000800 */
[----:B------:R-:W0:Y:S07]  /*0010*/  S2R R0, SR_TID.Y ;  /* 0x0000000000007919 */ /* 0x000e2e0000002200 */
[----:B------:R-:W0:Y:S01]  /*0020*/  S2UR UR4, SR_CTAID.Y ;  /* 0x00000000000479c3 */ /* 0x000e220000002600 */
[----:B------:R-:W1:Y:S01]  /*0030*/  LDCU UR20, c[0x0][0x398] ;  /* 0x00007300ff1477ac */ /* 0x000e620008000800 */
[----:B------:R-:W2:Y:S06]  /*0040*/  S2R R3, SR_TID.X ;  /* 0x0000000000037919 */ /* 0x000eac0000002100 */
[----:B------:R-:W0:Y:S08]  /*0050*/  LDC R13, c[0x0][0x364] ;  /* 0x0000d900ff0d7b82 */ /* 0x000e300000000800 */
[----:B------:R-:W2:Y:S08]  /*0060*/  S2UR UR5, SR_CTAID.X ;  /* 0x00000000000579c3 */ /* 0x000eb00000002500 */
[----:B------:R-:W2:Y:S01]  /*0070*/  LDC R2, c[0x0][0x360] ;  /* 0x0000d800ff027b82 */ /* 0x000ea20000000800 */
[----:B0-----:R-:W-:-:S02]  /*0080*/  IMAD R13, R13, UR4, R0 ;  /* 0x000000040d0d7c24 */ /* 0x001fc4000f8e0200 */
[----:B--2---:R-:W-:-:S05]  /*0090*/  IMAD R0, R2, UR5, R3 ;  /* 0x0000000502007c24 */ /* 0x004fca000f8e0203 */
[----:B------:R-:W-:-:S04]  /*00a0*/  VIMNMX R2, PT, PT, R13, R0, !PT ;  /* 0x000000000d027248 */ /* 0x000fc80007fe0100 */
[----:B-1----:R-:W-:-:S13]  /*00b0*/  ISETP.GE.AND P0, PT, R2, UR20, PT ;  /* 0x0000001402007c0c */ /* 0x002fda000bf06270 */
[----:B------:R-:W-:Y:S05]  /*00c0*/  @P0 EXIT ;  /* 0x000000000000094d */ /* 0x000fea0003800000 */
[----:B------:R-:W-:Y:S01]  /*00d0*/  UISETP.GE.U32.AND UP0, UPT, UR20, 0x8, UPT ;  /* 0x000000081400788c */ /* 0x000fe2000bf06070 */
[----:B------:R-:W-:Y:S02]  /*00e0*/  HFMA2 R12, -RZ, RZ, 0, 0 ;  /* 0x00000000ff0c7431 */ /* 0x000fe400000001ff */
[----:B------:R-:W-:Y:S01]  /*00f0*/  IMAD R13, R13, UR20, RZ ;  /* 0x000000140d0d7c24 */ /* 0x000fe2000f8e02ff */
[----:B------:R-:W-:Y:S01]  /*0100*/  UMOV UR4, URZ ;  /* 0x000000ff00047c82 */ /* 0x000fe20008000000 */
[----:B------:R-:W0:Y:S04]  /*0110*/  LDCU.64 UR18, c[0x0][0x358] ;  /* 0x00006b00ff1277ac */ /* 0x000e280008000a00 */
[----:B------:R-:W-:Y:S05]  /*0120*/  BRA.U !UP0, `(.L_x_0) ;  /* 0x0000000508007547 */ /* 0x000fea000b800000 */
[----:B------:R-:W1:Y:S01]  /*0130*/  LDC.64 R2, c[0x0][0x388] ;  /* 0x0000e200ff027b82 */ /* 0x000e620000000a00 */
[----:B------:R-:W2:Y:S01]  /*0140*/  LDCU.64 UR22, c[0x0][0x390] ;  /* 0x00007200ff1677ac */ /* 0x000ea20008000a00 */
[----:B------:R-:W-:Y:S02]  /*0150*/  MOV R12, RZ ;  /* 0x000000ff000c7202 */ /* 0x000fe40000000f00 */
[----:B------:R-:W-:Y:S01]  /*0160*/  MOV R14, R0 ;  /* 0x00000000000e7202 */ /* 0x000fe20000000f00 */
[----:B------:R-:W-:-:S04]  /*0170*/  ULOP3.LUT UR4, UR20, 0x7ffffff8, URZ, 0xc0, !UPT ;  /* 0x7ffffff814047892 */ /* 0x000fc8000f8ec0ff */
[----:B------:R-:W-:Y:S02]  /*0180*/  UIADD3 UR5, UPT, UPT, -UR4, URZ, URZ ;  /* 0x000000ff04057290 */ /* 0x000fe4000fffe1ff */
[----:B--2---:R-:W-:Y:S02]  /*0190*/  UIMAD.WIDE UR6, UR20, 0x8, UR22 ;  /* 0x00000008140678a5 */ /* 0x004fe4000f8e0216 */
[----:B------:R-:W-:Y:S02]  /*01a0*/  UIMAD.WIDE UR8, UR20, 0xc, UR22 ;  /* 0x0000000c140878a5 */ /* 0x000fe4000f8e0216 */
[----:B------:R-:W-:Y:S01]  /*01b0*/  UIMAD.WIDE UR10, UR20, 0x10, UR22 ;  /* 0x00000010140a78a5 */ /* 0x000fe2000f8e0216 */
[----:B-1----:R-:W-:Y:S01]  /*01c0*/  IMAD.WIDE.U32 R2, R13, 0x4, R2 ;  /* 0x000000040d027825 */ /* 0x002fe200078e0002 */
[----:B------:R-:W-:Y:S02]  /*01d0*/  UIMAD.WIDE UR12, UR20, 0x14, UR22 ;  /* 0x00000014140c78a5 */ /* 0x000fe4000f8e0216 */
[----:B------:R-:W-:Y:S01]  /*01e0*/  UIMAD.WIDE UR14, UR20, 0x18, UR22 ;  /* 0x00000018140e78a5 */ /* 0x000fe2000f8e0216 */
[----:B------:R-:W-:Y:S01]  /*01f0*/  IADD3 R2, P0, PT, R2, 0x10, RZ ;  /* 0x0000001002027810 */ /* 0x000fe20007f1e0ff */
[----:B------:R-:W-:-:S03]  /*0200*/  UIMAD.WIDE UR16, UR20, 0x1c, UR22 ;  /* 0x0000001c141078a5 */ /* 0x000fc6000f8e0216 */
[----:B------:R-:W-:-:S09]  /*0210*/  IADD3.X R3, PT, PT, RZ, R3, RZ, P0, !PT ;  /* 0x00000003ff037210 */ /* 0x000fd200007fe4ff */
.L_x_1:
[----:B------:R-:W-:Y:S01]  /*0220*/  UIMAD.WIDE UR24, UR20, 0x4, UR22 ;  /* 0x00000004141878a5 */ /* 0x000fe2000f8e0216 */
[----:B------:R-:W-:Y:S01]  /*0230*/  MOV R23, 0x4 ;  /* 0x0000000400177802 */ /* 0x000fe20000000f00 */
[----:B------:R-:W-:Y:S01]  /*0240*/  HFMA2 R25, -RZ, RZ, 0, 2.384185791015625e-07 ;  /* 0x00000004ff197431 */ /* 0x000fe200000001ff */
[----:B0-----:R-:W2:Y:S03]  /*0250*/  LDG.E R21, desc[UR18][R2.64+-0x10] ;  /* 0xfffff01202157981 */ /* 0x001ea6000c1e1900 */
[----:B------:R-:W-:Y:S01]  /*0260*/  IMAD.WIDE R22, R14, R23, UR22 ;  /* 0x000000160e167e25 */ /* 0x000fe2000f8e0217 */
[----:B------:R-:W-:Y:S01]  /*0270*/  MOV R8, UR24 ;  /* 0x0000001800087c02 */ /* 0x000fe20008000f00 */
[----:B------:R-:W3:Y:S01]  /*0280*/  LDG.E R19, desc[UR18][R2.64+-0xc] ;  /* 0xfffff41202137981 */ /* 0x000ee2000c1e1900 */
[----:B------:R-:W-:-:S03]  /*0290*/  MOV R9, UR25 ;  /* 0x0000001900097c02 */ /* 0x000fc60008000f00 */
[----:B------:R-:W2:Y:S01]  /*02a0*/  LDG.E R22, desc[UR18][R22.64] ;  /* 0x0000001216167981 */ /* 0x000ea2000c1e1900 */
[----:B------:R-:W-:Y:S02]  /*02b0*/  IMAD.MOV.U32 R11, RZ, RZ, 0x4 ;  /* 0x00000004ff0b7424 */ /* 0x000fe400078e00ff */
[----:B------:R-:W-:-:S04]  /*02c0*/  IMAD.WIDE R8, R14, 0x4, R8 ;  /* 0x000000040e087825 */ /* 0x000fc800078e0208 */
[----:B------:R-:W-:Y:S01]  /*02d0*/  HFMA2 R7, -RZ, RZ, 0, 2.384185791015625e-07 ;  /* 0x00000004ff077431 */ /* 0x000fe200000001ff */
[----:B------:R-:W-:Y:S01]  /*02e0*/  MOV R5, 0x4 ;  /* 0x0000000400057802 */ /* 0x000fe20000000f00 */
[----:B------:R-:W4:Y:S01]  /*02f0*/  LDG.E R17, desc[UR18][R2.64+-0x8] ;  /* 0xfffff81202117981 */ /* 0x000f22000c1e1900 */
[----:B------:R-:W-:-:S03]  /*0300*/  IMAD.WIDE R24, R14, R25, UR6 ;  /* 0x000000060e187e25 */ /* 0x000fc6000f8e0219 */
[----:B------:R0:W3:Y:S01]  /*0310*/  LDG.E R20, desc[UR18][R8.64] ;  /* 0x0000001208147981 */ /* 0x0000e2000c1e1900 */
[----:B------:R-:W-:-:S03]  /*0320*/  IMAD.WIDE R10, R14, R11, UR8 ;  /* 0x000000080e0a7e25 */ /* 0x000fc6000f8e020b */
[----:B------:R-:W4:Y:S01]  /*0330*/  LDG.E R18, desc[UR18][R24.64] ;  /* 0x0000001218127981 */ /* 0x000f22000c1e1900 */
[----:B------:R-:W-:-:S04]  /*0340*/  IMAD.WIDE R4, R14, R5, UR10 ;  /* 0x0000000a0e047e25 */ /* 0x000fc8000f8e0205 */
[----:B------:R-:W-:Y:S01]  /*0350*/  HFMA2 R27, -RZ, RZ, 0, 2.384185791015625e-07 ;  /* 0x00000004ff1b7431 */ /* 0x000fe200000001ff */
[----:B------:R1:W5:Y:S01]  /*0360*/  LDG.E R16, desc[UR18][R10.64] ;  /* 0x000000120a107981 */ /* 0x000362000c1e1900 */
[C---:B------:R-:W-:Y:S01]  /*0370*/  IMAD.WIDE R6, R14.reuse, R7, UR12 ;  /* 0x0000000c0e067e25 */ /* 0x040fe2000f8e0207 */
[----:B0-----:R-:W-:Y:S02]  /*0380*/  MOV R9, 0x4 ;  /* 0x0000000400097802 */ /* 0x001fe40000000f00 */
[----:B------:R-:W5:Y:S04]  /*0390*/  LDG.E R15, desc[UR18][R2.64+-0x4] ;  /* 0xfffffc12020f7981 */ /* 0x000f68000c1e1900 */
[----:B------:R0:W5:Y:S01]  /*03a0*/  LDG.E R4, desc[UR18][R4.64] ;  /* 0x0000001204047981 */ /* 0x000162000c1e1900 */
[----:B------:R-:W-:-:S03]  /*03b0*/  IMAD.WIDE R8, R14, R9, UR14 ;  /* 0x0000000e0e087e25 */ /* 0x000fc6000f8e0209 */
[----:B------:R-:W5:Y:S01]  /*03c0*/  LDG.E R23, desc[UR18][R2.64] ;  /* 0x0000001202177981 */ /* 0x000f62000c1e1900 */
[----:B-1----:R-:W-:-:S03]  /*03d0*/  IMAD.WIDE R10, R14, R27, UR16 ;  /* 0x000000100e0a7e25 */ /* 0x002fc6000f8e021b */
[----:B------:R-:W5:Y:S04]  /*03e0*/  LDG.E R7, desc[UR18][R6.64] ;  /* 0x0000001206077981 */ /* 0x000f68000c1e1900 */
[----:B------:R-:W5:Y:S04]  /*03f0*/  LDG.E R24, desc[UR18][R2.64+0x4] ;  /* 0x0000041202187981 */ /* 0x000f68000c1e1900 */
[----:B------:R-:W5:Y:S04]  /*0400*/  LDG.E R8, desc[UR18][R8.64] ;  /* 0x0000001208087981 */ /* 0x000f68000c1e1900 */
[----:B------:R-:W5:Y:S04]  /*0410*/  LDG.E R25, desc[UR18][R2.64+0x8] ;  /* 0x0000081202197981 */ /* 0x000f68000c1e1900 */
[----:B------:R-:W5:Y:S04]  /*0420*/  LDG.E R10, desc[UR18][R10.64] ;  /* 0x000000120a0a7981 */ /* 0x000f68000c1e1900 */
[----:B------:R1:W5:Y:S01]  /*0430*/  LDG.E R27, desc[UR18][R2.64+0xc] ;  /* 0x00000c12021b7981 */ /* 0x000362000c1e1900 */
[----:B------:R-:W-:-:S04]  /*0440*/  UIADD3 UR5, UPT, UPT, UR5, 0x8, URZ ;  /* 0x0000000805057890 */ /* 0x000fc8000fffe0ff */
[----:B------:R-:W-:Y:S01]  /*0450*/  UISETP.NE.AND UP0, UPT, UR5, URZ, UPT ;  /* 0x000000ff0500728c */ /* 0x000fe2000bf05270 */
[----:B0-----:R-:W-:Y:S02]  /*0460*/  MOV R5, UR20 ;  /* 0x0000001400057c02 */ /* 0x001fe40008000f00 */
[----:B-1----:R-:W-:-:S03]  /*0470*/  IADD3 R2, P0, PT, R2, 0x20, RZ ;  /* 0x0000002002027810 */ /* 0x002fc60007f1e0ff */
[----:B------:R-:W-:Y:S01]  /*0480*/  IMAD R14, R5, 0x8, R14 ;  /* 0x00000008050e7824 */ /* 0x000fe200078e020e */
[----:B------:R-:W-:Y:S01]  /*0490*/  IADD3.X R3, PT, PT, RZ, R3, RZ, P0, !PT ;  /* 0x00000003ff037210 */ /* 0x000fe200007fe4ff */
[----:B--2---:R-:W-:-:S04]  /*04a0*/  FFMA R22, R21, R22, R12 ;  /* 0x0000001615167223 */ /* 0x004fc8000000000c */
[----:B---3--:R-:W-:-:S04]  /*04b0*/  FFMA R20, R19, R20, R22 ;  /* 0x0000001413147223 */ /* 0x008fc80000000016 */
[----:B----4-:R-:W-:-:S04]  /*04c0*/  FFMA R18, R17, R18, R20 ;  /* 0x0000001211127223 */ /* 0x010fc80000000014 */
[----:B-----5:R-:W-:-:S04]  /*04d0*/  FFMA R16, R15, R16, R18 ;  /* 0x000000100f107223 */ /* 0x020fc80000000012 */
[----:B------:R-:W-:-:S04]  /*04e0*/  FFMA R23, R23, R4, R16 ;  /* 0x0000000417177223 */ /* 0x000fc80000000010 */
[----:B------:R-:W-:-:S04]  /*04f0*/  FFMA R24, R24, R7, R23 ;  /* 0x0000000718187223 */ /* 0x000fc80000000017 */
[----:B------:R-:W-:-:S04]  /*0500*/  FFMA R8, R25, R8, R24 ;  /* 0x0000000819087223 */ /* 0x000fc80000000018 */
[----:B------:R-:W-:Y:S01]  /*0510*/  FFMA R12, R27, R10, R8 ;  /* 0x0000000a1b0c7223 */ /* 0x000fe20000000008 */
[----:B------:R-:W-:Y:S06]  /*0520*/  BRA.U UP0, `(.L_x_1) ;  /* 0xfffffffd003c7547 */ /* 0x000fec000b83ffff */
.L_x_0:
[----:B------:R-:W-:-:S04]  /*0530*/  ULOP3.LUT UR6, UR20, 0x7, URZ, 0xc0, !UPT ;  /* 0x0000000714067892 */ /* 0x000fc8000f8ec0ff */
[----:B------:R-:W-:-:S09]  /*0540*/  UISETP.NE.AND UP0, UPT, UR6, URZ, UPT ;  /* 0x000000ff0600728c */ /* 0x000fd2000bf05270 */
[----:B------:R-:W-:Y:S05]  /*0550*/  BRA.U !UP0, `(.L_x_2) ;  /* 0x0000000508407547 */ /* 0x000fea000b800000 */
[----:B------:R-:W-:Y:S02]  /*0560*/  UISETP.GE.U32.AND UP0, UPT, UR6, 0x4, UPT ;  /* 0x000000040600788c */ /* 0x000fe4000bf06070 */
[----:B------:R-:W-:-:S04]  /*0570*/  ULOP3.LUT UR5, UR20, 0x3, URZ, 0xc0, !UPT ;  /* 0x0000000314057892 */ /* 0x000fc8000f8ec0ff */
[----:B------:R-:W-:-:S03]  /*0580*/  UISETP.NE.AND UP1, UPT, UR5, URZ, UPT ;  /* 0x000000ff0500728c */ /* 0x000fc6000bf25270 */
[----:B------:R-:W-:Y:S08]  /*0590*/  BRA.U !UP0, `(.L_x_3) ;  /* 0x00000001087c7547 */ /* 0x000ff0000b800000 */
[----:B------:R-:W1:Y:S01]  /*05a0*/  LDC.64 R6, c[0x0][0x390] ;  /* 0x0000e400ff067b82 */ /* 0x000e620000000a00 */
[----:B------:R-:W2:Y:S01]  /*05b0*/  LDCU.64 UR6, c[0x0][0x388] ;  /* 0x00007100ff0677ac */ /* 0x000ea20008000a00 */
[----:B------:R-:W-:Y:S02]  /*05c0*/  MOV R9, UR4 ;  /* 0x0000000400097c02 */ /* 0x000fe40008000f00 */
[C---:B------:R-:W-:Y:S02]  /*05d0*/  IADD3 R3, PT, PT, R13.reuse, UR4, RZ ;  /* 0x000000040d037c10 */ /* 0x040fe4000fffe0ff */
[----:B------:R-:W-:Y:S01]  /*05e0*/  IADD3 R10, P0, PT, R13, UR4, RZ ;  /* 0x000000040d0a7c10 */ /* 0x000fe2000ff1e0ff */
[----:B------:R-:W-:Y:S01]  /*05f0*/  IMAD R9, R9, UR20, R0 ;  /* 0x0000001409097c24 */ /* 0x000fe2000f8e0200 */
[----:B------:R-:W3:Y:S01]  /*0600*/  LDC.64 R4, c[0x0][0x388] ;  /* 0x0000e200ff047b82 */ /* 0x000ee20000000a00 */
[----:B------:R-:W-:Y:S02]  /*0610*/  MOV R11, UR20 ;  /* 0x00000014000b7c02 */ /* 0x000fe40008000f00 */
[----:B------:R-:W-:Y:S01]  /*0620*/  MOV R15, UR20 ;  /* 0x00000014000f7c02 */ /* 0x000fe20008000f00 */
[----:B-1----:R-:W-:Y:S01]  /*0630*/  IMAD.WIDE R6, R9, 0x4, R6 ;  /* 0x0000000409067825 */ /* 0x002fe200078e0206 */
[----:B------:R-:W-:-:S05]  /*0640*/  MOV R9, UR20 ;  /* 0x0000001400097c02 */ /* 0x000fca0008000f00 */
[----:B------:R-:W-:Y:S02]  /*0650*/  IMAD.WIDE R8, R9, 0x4, R6 ;  /* 0x0000000409087825 */ /* 0x000fe400078e0206 */
[----:B0-----:R-:W4:Y:S02]  /*0660*/  LDG.E R6, desc[UR18][R6.64] ;  /* 0x0000001206067981 */ /* 0x001f24000c1e1900 */
[----:B---3--:R-:W-:Y:S01]  /*0670*/  IMAD.WIDE.U32 R4, R3, 0x4, R4 ;  /* 0x0000000403047825 */ /* 0x008fe200078e0004 */
[----:B------:R-:W-:Y:S01]  /*0680*/  IADD3.X R3, PT, PT, RZ, RZ, RZ, P0, !PT ;  /* 0x000000ffff037210 */ /* 0x000fe200007fe4ff */
[----:B------:R-:W3:Y:S01]  /*0690*/  LDG.E R17, desc[UR18][R8.64] ;  /* 0x0000001208117981 */ /* 0x000ee2000c1e1900 */
[----:B--2---:R-:W-:-:S03]  /*06a0*/  LEA R2, P0, R10, UR6, 0x2 ;  /* 0x000000060a027c11 */ /* 0x004fc6000f8010ff */
[----:B------:R-:W4:Y:S01]  /*06b0*/  LDG.E R5, desc[UR18][R4.64] ;  /* 0x0000001204057981 */ /* 0x000f22000c1e1900 */
[----:B------:R-:W-:Y:S01]  /*06c0*/  LEA.HI.X R3, R10, UR7, R3, 0x2, P0 ;  /* 0x000000070a037c11 */ /* 0x000fe200080f1403 */
[----:B------:R-:W-:-:S04]  /*06d0*/  IMAD.WIDE R10, R11, 0x4, R8 ;  /* 0x000000040b0a7825 */ /* 0x000fc800078e0208 */
[----:B------:R-:W3:Y:S01]  /*06e0*/  LDG.E R16, desc[UR18][R2.64+0x4] ;  /* 0x0000041202107981 */ /* 0x000ee2000c1e1900 */
[----:B------:R-:W-:-:S03]  /*06f0*/  IMAD.WIDE R14, R15, 0x4, R10 ;  /* 0x000000040f0e7825 */ /* 0x000fc600078e020a */
[----:B------:R-:W2:Y:S04]  /*0700*/  LDG.E R19, desc[UR18][R10.64] ;  /* 0x000000120a137981 */ /* 0x000ea8000c1e1900 */
[----:B------:R-:W2:Y:S04]  /*0710*/  LDG.E R18, desc[UR18][R2.64+0x8] ;  /* 0x0000081202127981 */ /* 0x000ea8000c1e1900 */
[----:B------:R-:W5:Y:S04]  /*0720*/  LDG.E R20, desc[UR18][R2.64+0xc] ;  /* 0x00000c1202147981 */ /* 0x000f68000c1e1900 */
[----:B------:R-:W5:Y:S01]  /*0730*/  LDG.E R14, desc[UR18][R14.64] ;  /* 0x000000120e0e7981 */ /* 0x000f62000c1e1900 */
[----:B------:R-:W-:Y:S01]  /*0740*/  UIADD3 UR4, UPT, UPT, UR4, 0x4, URZ ;  /* 0x0000000404047890 */ /* 0x000fe2000fffe0ff */
[----:B----4-:R-:W-:-:S04]  /*0750*/  FFMA R5, R5, R6, R12 ;  /* 0x0000000605057223 */ /* 0x010fc8000000000c */
[----:B---3--:R-:W-:-:S04]  /*0760*/  FFMA R5, R16, R17, R5 ;  /* 0x0000001110057223 */ /* 0x008fc80000000005 */
[----:B--2---:R-:W-:-:S04]  /*0770*/  FFMA R5, R18, R19, R5 ;  /* 0x0000001312057223 */ /* 0x004fc80000000005 */
[----:B-----5:R-:W-:-:S07]  /*0780*/  FFMA R12, R20, R14, R5 ;  /* 0x0000000e140c7223 */ /* 0x020fce0000000005 */
.L_x_3:
[----:B------:R-:W-:Y:S05]  /*0790*/  BRA.U !UP1, `(.L_x_2) ;  /* 0x0000000109b07547 */ /* 0x000fea000b800000 */
[----:B------:R-:W-:Y:S01]  /*07a0*/  UISETP.NE.AND UP0, UPT, UR5, 0x1, UPT ;  /* 0x000000010500788c */ /* 0x000fe2000bf05270 */
[----:B------:R-:W-:Y:S01]  /*07b0*/  MOV R7, UR4 ;  /* 0x0000000400077c02 */ /* 0x000fe20008000f00 */
[----:B------:R-:W-:Y:S02]  /*07c0*/  ULOP3.LUT UR5, UR20, 0x1, URZ, 0xc0, !UPT ;  /* 0x0000000114057892 */ /* 0x000fe4000f8ec0ff */
[----:B------:R-:W-:Y:S02]  /*07d0*/  IMAD.U32 R15, RZ, RZ, UR20 ;  /* 0x00000014ff0f7e24 */ /* 0x000fe4000f8e00ff */
[----:B------:R-:W-:Y:S01]  /*07e0*/  UISETP.NE.U32.AND UP1, UPT, UR5, 0x1, UPT ;  /* 0x000000010500788c */ /* 0x000fe2000bf25070 */
[----:B------:R-:W-:-:S04]  /*07f0*/  PLOP3.LUT P1, PT, PT, PT, UP0, 0x80, 0x8 ;  /* 0x000000000008781c */ /* 0x000fc80003f2f008 */
[----:B------:R-:W1:Y:S01]  /*0800*/  @UP0 LDCU.64 UR6, c[0x0][0x388] ;  /* 0x00007100ff0607ac */ /* 0x000e620008000a00 */
[----:B------:R-:W-:Y:S01]  /*0810*/  PLOP3.LUT P0, PT, PT, PT, UP1, 0x80, 0x8 ;  /* 0x000000000008781c */ /* 0x000fe20003f0f018 */
[----:B------:R-:W2:Y:S01]  /*0820*/  @UP0 LDCU.64 UR8, c[0x0][0x390] ;  /* 0x00007200ff0807ac */ /* 0x000ea20008000a00 */
[----:B------:R-:W3:Y:S06]  /*0830*/  @UP0 LDCU.64 UR10, c[0x0][0x388] ;  /* 0x00007100ff0a07ac */ /* 0x000eec0008000a00 */
[C---:B------:R-:W-:Y:S01]  /*0840*/  @P1 VIADD R3, R13.reuse, UR4 ;  /* 0x000000040d031c36 */ /* 0x040fe20008000000 */
[----:B------:R-:W-:Y:S01]  /*0850*/  @P1 IADD3 R6, P2, PT, R13, UR4, RZ ;  /* 0x000000040d061c10 */ /* 0x000fe2000ff5e0ff */
[----:B------:R-:W4:Y:S01]  /*0860*/  @!UP1 LDCU.64 UR12, c[0x0][0x388] ;  /* 0x00007100ff0c97ac */ /* 0x000f220008000a00 */
[----:B------:R-:W-:Y:S01]  /*0870*/  @UP0 UIADD3 UR4, UPT, UPT, UR4, 0x2, URZ ;  /* 0x0000000204040890 */ /* 0x000fe2000fffe0ff */
[----:B-1----:R-:W-:-:S02]  /*0880*/  MOV R10, UR6 ;  /* 0x00000006000a7c02 */ /* 0x002fc40008000f00 */
[----:B------:R-:W-:Y:S01]  /*0890*/  MOV R11, UR7 ;  /* 0x00000007000b7c02 */ /* 0x000fe20008000f00 */
[----:B------:R-:W1:Y:S01]  /*08a0*/  @!UP1 LDCU.64 UR6, c[0x0][0x390] ;  /* 0x00007200ff0697ac */ /* 0x000e620008000a00 */
[----:B--2---:R-:W-:Y:S02]  /*08b0*/  MOV R4, UR8 ;  /* 0x0000000800047c02 */ /* 0x004fe40008000f00 */
[----:B------:R-:W-:Y:S01]  /*08c0*/  MOV R5, UR9 ;  /* 0x0000000900057c02 */ /* 0x000fe20008000f00 */
[----:B------:R-:W-:-:S04]  /*08d0*/  @P1 IMAD.WIDE.U32 R10, R3, 0x4, R10 ;  /* 0x00000004030a1825 */ /* 0x000fc800078e000a */
[----:B------:R-:W-:Y:S01]  /*08e0*/  @P1 IMAD R3, R7, UR20, R0 ;  /* 0x0000001407031c24 */ /* 0x000fe2000f8e0200 */
[----:B------:R-:W-:Y:S01]  /*08f0*/  @P1 IADD3.X R7, PT, PT, RZ, RZ, RZ, P2, !PT ;  /* 0x000000ffff071210 */ /* 0x000fe200017fe4ff */
[----:B0-----:R-:W2:Y:S01]  /*0900*/  @P1 LDG.E R11, desc[UR18][R10.64] ;  /* 0x000000120a0b1981 */ /* 0x001ea2000c1e1900 */
[C---:B---3--:R-:W-:Y:S01]  /*0910*/  @P1 LEA R2, P2, R6.reuse, UR10, 0x2 ;  /* 0x0000000a06021c11 */ /* 0x048fe2000f8410ff */
[----:B------:R-:W-:Y:S01]  /*0920*/  @P1 IMAD.WIDE R4, R3, 0x4, R4 ;  /* 0x0000000403041825 */ /* 0x000fe200078e0204 */
[----:B------:R-:W-:Y:S02]  /*0930*/  MOV R19, UR4 ;  /* 0x0000000400137c02 */ /* 0x000fe40008000f00 */
[----:B------:R-:W-:Y:S02]  /*0940*/  @P1 LEA.HI.X R3, R6, UR11, R7, 0x2, P2 ;  /* 0x0000000b06031c11 */ /* 0x000fe400090f1407 */
[----:B----4-:R-:W-:Y:S01]  /*0950*/  MOV R6, UR12 ;  /* 0x0000000c00067c02 */ /* 0x010fe20008000f00 */
[----:B------:R-:W-:Y:S01]  /*0960*/  @P1 IMAD.WIDE R14, R15, 0x4, R4 ;  /* 0x000000040f0e1825 */ /* 0x000fe200078e0204 */
[----:B------:R-:W-:Y:S01]  /*0970*/  MOV R7, UR13 ;  /* 0x0000000d00077c02 */ /* 0x000fe20008000f00 */
[----:B------:R-:W2:Y:S01]  /*0980*/  @P1 LDG.E R4, desc[UR18][R4.64] ;  /* 0x0000001204041981 */ /* 0x000ea2000c1e1900 */
[----:B------:R-:W-:Y:S01]  /*0990*/  @!P0 IADD3 R17, PT, PT, R13, UR4, RZ ;  /* 0x000000040d118c10 */ /* 0x000fe2000fffe0ff */
[----:B------:R-:W-:Y:S01]  /*09a0*/  @!P0 IMAD R19, R19, UR20, R0 ;  /* 0x0000001413138c24 */ /* 0x000fe2000f8e0200 */
[----:B-1----:R-:W-:Y:S01]  /*09b0*/  MOV R8, UR6 ;  /* 0x0000000600087c02 */ /* 0x002fe20008000f00 */
[----:B------:R-:W3:Y:S01]  /*09c0*/  @P1 LDG.E R14, desc[UR18][R14.64] ;  /* 0x000000120e0e1981 */ /* 0x000ee2000c1e1900 */
[----:B------:R-:W-:Y:S01]  /*09d0*/  MOV R9, UR7 ;  /* 0x0000000700097c02 */ /* 0x000fe20008000f00 */
[----:B------:R-:W-:-:S02]  /*09e0*/  @!P0 IMAD.WIDE.U32 R6, R17, 0x4, R6 ;  /* 0x0000000411068825 */ /* 0x000fc400078e0006 */
[----:B------:R-:W3:Y:S02]  /*09f0*/  @P1 LDG.E R2, desc[UR18][R2.64+0x4] ;  /* 0x0000041202021981 */ /* 0x000ee4000c1e1900 */
[----:B------:R-:W-:Y:S02]  /*0a00*/  @!P0 IMAD.WIDE R8, R19, 0x4, R8 ;  /* 0x0000000413088825 */ /* 0x000fe400078e0208 */
[----:B------:R-:W4:Y:S04]  /*0a10*/  @!P0 LDG.E R7, desc[UR18][R6.64] ;  /* 0x0000001206078981 */ /* 0x000f28000c1e1900 */
[----:B------:R-:W4:Y:S01]  /*0a20*/  @!P0 LDG.E R8, desc[UR18][R8.64] ;  /* 0x0000001208088981 */ /* 0x000f22000c1e1900 */
[----:B--2---:R-:W-:-:S04]  /*0a30*/  @P1 FFMA R11, R11, R4, R12 ;  /* 0x000000040b0b1223 */ /* 0x004fc8000000000c */
[----:B---3--:R-:W-:-:S04]  /*0a40*/  @P1 FFMA R12, R2, R14, R11 ;  /* 0x0000000e020c1223 */ /* 0x008fc8000000000b */
[----:B----4-:R-:W-:-:S07]  /*0a50*/  @!P0 FFMA R12, R7, R8, R12 ;  /* 0x00000008070c8223 */ /* 0x010fce000000000c */
.L_x_2:
[----:B------:R-:W1:Y:S01]  /*0a60*/  LDC.64 R2, c[0x0][0x380] ;  /* 0x0000e000ff027b82 */ /* 0x000e620000000a00 */
[----:B------:R-:W-:-:S05]  /*0a70*/  IADD3 R13, PT, PT, R0, R13, RZ ;  /* 0x0000000d000d7210 */ /* 0x000fca0007ffe0ff */
[----:B-1----:R-:W-:-:S05]  /*0a80*/  IMAD.WIDE R2, R13, 0x4, R2 ;  /* 0x000000040d027825 */ /* 0x002fca00078e0202 */
[----:B0-----:R-:W-:Y:S01]  /*0a90*/  STG.E desc[UR18][R2.64], R12 ;  /* 0x0000000c02007986 */ /* 0x001fe2000c101912 */
[----:B------:R-:W-:Y:S05]  /*0aa0*/  EXIT ;  /* 0x000000000000794d */ /* 0x000fea0003800000 */
.L_x_4:
[----:B------:R-:W-:-:S00]  /*0ab0*/  BRA `(.L_x_4) ;  /* 0xfffffffc00fc7947 */ /* 0x000fc0000383ffff */
[----:B------:R-:W-:-:S00]  /*0ac0*/  NOP ;  /* 0x0000000000007918 */ /* 0x000fc00000000000 */
        /* <DEDUP_REMOVED lines=11> */
.L_x_5:


//--------------------- .nv.shared.reserved.0     --------------------------
	.section	.nv.shared.reserved.0,"aw",@nobits
	.weak		__nv_reservedSMEM_offset_0_alias
	.size		__nv_reservedSMEM_offset_0_alias, 0, 64
	.other		__nv_reservedSMEM_offset_0_alias,@"STO_CUDA_RESERVED_SHARED STV_DEFAULT"
__nv_reservedSMEM_offset_0_alias:
	.zero		0
	.zero		64


//--------------------- .nv.constant0._Z18kernel_matrix_multPfS_S_i --------------------------
	.section	.nv.constant0._Z18kernel_matrix_multPfS_S_i,"a",@progbits
	.sectionflags	@""
	.align	4
.nv.constant0._Z18kernel_matrix_multPfS_S_i:
	.zero		924


//--------------------- SYMBOLS --------------------------

	.type		.nv.reservedSmem.offset0,@object
	.size		.nv.reservedSmem.offset0,0x4
